//
// Generated by NVIDIA NVVM Compiler
//
// Compiler Build ID: CL-36424714
// Cuda compilation tools, release 13.0, V13.0.88
// Based on NVVM 20.0.0
//

.version 9.0
.target sm_100
.address_size 64

	// .globl	_Z13max_per_blockPiS_i

.visible .entry _Z13max_per_blockPiS_i(
	.param .u64 .ptr .align 1 _Z13max_per_blockPiS_i_param_0,
	.param .u64 .ptr .align 1 _Z13max_per_blockPiS_i_param_1,
	.param .u32 _Z13max_per_blockPiS_i_param_2
)
{
	.reg .pred 	%p<10>;
	.reg .b32 	%r<117>;
	.reg .b64 	%rd<16>;

	ld.param.u64 	%rd4, [_Z13max_per_blockPiS_i_param_0];
	ld.param.u64 	%rd3, [_Z13max_per_blockPiS_i_param_1];
	ld.param.u32 	%r37, [_Z13max_per_blockPiS_i_param_2];
	cvta.to.global.u64 	%rd1, %rd4;
	mov.u32 	%r38, %ntid.x;
	mov.u32 	%r1, %ctaid.x;
	mul.lo.s32 	%r105, %r38, %r1;
	add.s32 	%r39, %r105, %r38;
	min.u32 	%r3, %r39, %r37;
	setp.ge.u32 	%p1, %r105, %r3;
	mov.b32 	%r116, 0;
	@%p1 bra 	$L__BB0_13;
	sub.s32 	%r4, %r3, %r105;
	and.b32  	%r5, %r4, 15;
	sub.s32 	%r42, %r105, %r3;
	setp.gt.u32 	%p2, %r42, -16;
	mov.b32 	%r116, 0;
	@%p2 bra 	$L__BB0_4;
	and.b32  	%r44, %r4, -16;
	neg.s32 	%r101, %r44;
	add.s64 	%rd2, %rd1, 32;
	mov.b32 	%r116, 0;
$L__BB0_3:
	.pragma "nounroll";
	mul.wide.s32 	%rd5, %r105, 4;
	add.s64 	%rd6, %rd2, %rd5;
	ld.global.u32 	%r45, [%rd6+-32];
	max.s32 	%r46, %r116, %r45;
	ld.global.u32 	%r47, [%rd6+-28];
	max.s32 	%r48, %r46, %r47;
	ld.global.u32 	%r49, [%rd6+-24];
	max.s32 	%r50, %r48, %r49;
	ld.global.u32 	%r51, [%rd6+-20];
	max.s32 	%r52, %r50, %r51;
	ld.global.u32 	%r53, [%rd6+-16];
	max.s32 	%r54, %r52, %r53;
	ld.global.u32 	%r55, [%rd6+-12];
	max.s32 	%r56, %r54, %r55;
	ld.global.u32 	%r57, [%rd6+-8];
	max.s32 	%r58, %r56, %r57;
	ld.global.u32 	%r59, [%rd6+-4];
	max.s32 	%r60, %r58, %r59;
	ld.global.u32 	%r61, [%rd6];
	max.s32 	%r62, %r60, %r61;
	ld.global.u32 	%r63, [%rd6+4];
	max.s32 	%r64, %r62, %r63;
	ld.global.u32 	%r65, [%rd6+8];
	max.s32 	%r66, %r64, %r65;
	ld.global.u32 	%r67, [%rd6+12];
	max.s32 	%r68, %r66, %r67;
	ld.global.u32 	%r69, [%rd6+16];
	max.s32 	%r70, %r68, %r69;
	ld.global.u32 	%r71, [%rd6+20];
	max.s32 	%r72, %r70, %r71;
	ld.global.u32 	%r73, [%rd6+24];
	max.s32 	%r74, %r72, %r73;
	ld.global.u32 	%r75, [%rd6+28];
	max.s32 	%r116, %r74, %r75;
	add.s32 	%r105, %r105, 16;
	add.s32 	%r101, %r101, 16;
	setp.ne.s32 	%p3, %r101, 0;
	@%p3 bra 	$L__BB0_3;
$L__BB0_4:
	setp.eq.s32 	%p4, %r5, 0;
	@%p4 bra 	$L__BB0_13;
	and.b32  	%r16, %r4, 7;
	setp.lt.u32 	%p5, %r5, 8;
	@%p5 bra 	$L__BB0_7;
	mul.wide.s32 	%rd7, %r105, 4;
	add.s64 	%rd8, %rd1, %rd7;
	ld.global.u32 	%r77, [%rd8];
	max.s32 	%r78, %r116, %r77;
	ld.global.u32 	%r79, [%rd8+4];
	max.s32 	%r80, %r78, %r79;
	ld.global.u32 	%r81, [%rd8+8];
	max.s32 	%r82, %r80, %r81;
	ld.global.u32 	%r83, [%rd8+12];
	max.s32 	%r84, %r82, %r83;
	ld.global.u32 	%r85, [%rd8+16];
	max.s32 	%r86, %r84, %r85;
	ld.global.u32 	%r87, [%rd8+20];
	max.s32 	%r88, %r86, %r87;
	ld.global.u32 	%r89, [%rd8+24];
	max.s32 	%r90, %r88, %r89;
	ld.global.u32 	%r91, [%rd8+28];
	max.s32 	%r116, %r90, %r91;
	add.s32 	%r105, %r105, 8;
$L__BB0_7:
	setp.eq.s32 	%p6, %r16, 0;
	@%p6 bra 	$L__BB0_13;
	and.b32  	%r22, %r4, 3;
	setp.lt.u32 	%p7, %r16, 4;
	@%p7 bra 	$L__BB0_10;
	mul.wide.s32 	%rd9, %r105, 4;
	add.s64 	%rd10, %rd1, %rd9;
	ld.global.u32 	%r93, [%rd10];
	max.s32 	%r94, %r116, %r93;
	ld.global.u32 	%r95, [%rd10+4];
	max.s32 	%r96, %r94, %r95;
	ld.global.u32 	%r97, [%rd10+8];
	max.s32 	%r98, %r96, %r97;
	ld.global.u32 	%r99, [%rd10+12];
	max.s32 	%r116, %r98, %r99;
	add.s32 	%r105, %r105, 4;
$L__BB0_10:
	setp.eq.s32 	%p8, %r22, 0;
	@%p8 bra 	$L__BB0_13;
	neg.s32 	%r113, %r22;
$L__BB0_12:
	.pragma "nounroll";
	mul.wide.s32 	%rd11, %r105, 4;
	add.s64 	%rd12, %rd1, %rd11;
	ld.global.u32 	%r100, [%rd12];
	max.s32 	%r116, %r116, %r100;
	add.s32 	%r105, %r105, 1;
	add.s32 	%r113, %r113, 1;
	setp.ne.s32 	%p9, %r113, 0;
	@%p9 bra 	$L__BB0_12;
$L__BB0_13:
	cvta.to.global.u64 	%rd13, %rd3;
	mul.wide.u32 	%rd14, %r1, 4;
	add.s64 	%rd15, %rd13, %rd14;
	st.global.u32 	[%rd15], %r116;
	ret;

}


// ===== COMPILED SASS (sm_100) =====

	.target	sm_100

	.elftype	@"ET_EXEC"


//--------------------- .note.nv.tkinfo           --------------------------
	.section	.note.nv.tkinfo,"",@"SHT_NOTE"
	.sectionflags	@"SHF_NOTE_NV_TKINFO"
	.tkinfo
        /*0018*/ 	.word	0x00000002
        /*0030*/ 	.string	""
        /*0030*/ 	.string	"ptxas"
        /*0030*/ 	.string	"Cuda compilation tools, release 13.0, V13.0.88"
        /*0030*/ 	.string	"Build cuda_13.0.r13.0/compiler.36424714_0"
        /*0030*/ 	.string	"-arch sm_100 -m 64 "



//--------------------- .note.nv.cuinfo           --------------------------
	.section	.note.nv.cuinfo,"",@"SHT_NOTE"
	.sectionflags	@"SHF_NOTE_NV_CUINFO"
        /*0018*/ 	.short	0x0002
        /*001a*/ 	.short	0x0064
        /*001c*/ 	.short	0x0082
	.zero		2


//--------------------- .nv.info                  --------------------------
	.section	.nv.info,"",@"SHT_CUDA_INFO"
	.align	4


	//----- nvinfo : EIATTR_REGCOUNT
	.align		4
        /*0000*/ 	.byte	0x04, 0x2f
        /*0002*/ 	.short	(.L_1 - .L_0)
	.align		4
.L_0:
        /*0004*/ 	.word	index@(_Z13max_per_blockPiS_i)
        /*0008*/ 	.word	0x0000001d


	//----- nvinfo : EIATTR_FRAME_SIZE
	.align		4
.L_1:
        /*000c*/ 	.byte	0x04, 0x11
        /*000e*/ 	.short	(.L_3 - .L_2)
	.align		4
.L_2:
        /*0010*/ 	.word	index@(_Z13max_per_blockPiS_i)
        /*0014*/ 	.word	0x00000000


	//----- nvinfo : EIATTR_MIN_STACK_SIZE
	.align		4
.L_3:
        /*0018*/ 	.byte	0x04, 0x12
        /*001a*/ 	.short	(.L_5 - .L_4)
	.align		4
.L_4:
        /*001c*/ 	.word	index@(_Z13max_per_blockPiS_i)
        /*0020*/ 	.word	0x00000000
.L_5:


//--------------------- .nv.compat                --------------------------
	.section	.nv.compat,"",@"SHT_CUDA_COMPAT_INFO"
	.align	4
        /*0000*/ 	.byte	0x02, 0x09, 0x00, 0x00, 0x02, 0x02, 0x01, 0x00, 0x02, 0x05, 0x05, 0x00, 0x03, 0x07, 0x01, 0x01
        /*0010*/ 	.byte	0x02, 0x03, 0x00, 0x00, 0x02, 0x06, 0x01, 0x00, 0x04, 0x0b, 0x08, 0x00, 0x09, 0x00, 0x00, 0x00
        /*0020*/ 	.byte	0x00, 0x00, 0x00, 0x00


//--------------------- .nv.info._Z13max_per_blockPiS_i --------------------------
	.section	.nv.info._Z13max_per_blockPiS_i,"",@"SHT_CUDA_INFO"
	.sectionflags	@""
	.align	4


	//----- nvinfo : EIATTR_CUDA_API_VERSION
	.align		4
        /*0000*/ 	.byte	0x04, 0x37
        /*0002*/ 	.short	(.L_7 - .L_6)
.L_6:
        /*0004*/ 	.word	0x00000082


	//----- nvinfo : EIATTR_KPARAM_INFO
	.align		4
.L_7:
        /*0008*/ 	.byte	0x04, 0x17
        /*000a*/ 	.short	(.L_9 - .L_8)
.L_8:
        /*000c*/ 	.word	0x00000000
        /*0010*/ 	.short	0x0002
        /*0012*/ 	.short	0x0010
        /*0014*/ 	.byte	0x00, 0xf0, 0x11, 0x00


	//----- nvinfo : EIATTR_KPARAM_INFO
	.align		4
.L_9:
        /*0018*/ 	.byte	0x04, 0x17
        /*001a*/ 	.short	(.L_11 - .L_10)
.L_10:
        /*001c*/ 	.word	0x00000000
        /*0020*/ 	.short	0x0001
        /*0022*/ 	.short	0x0008
        /*0024*/ 	.byte	0x00, 0xf5, 0x21, 0x00


	//----- nvinfo : EIATTR_KPARAM_INFO
	.align		4
.L_11:
        /*0028*/ 	.byte	0x04, 0x17
        /*002a*/ 	.short	(.L_13 - .L_12)
.L_12:
        /*002c*/ 	.word	0x00000000
        /*0030*/ 	.short	0x0000
        /*0032*/ 	.short	0x0000
        /*0034*/ 	.byte	0x00, 0xf5, 0x21, 0x00


	//----- nvinfo : EIATTR_SPARSE_MMA_MASK
	.align		4
.L_13:
        /*0038*/ 	.byte	0x03, 0x50
        /*003a*/ 	.short	0x0000


	//----- nvinfo : EIATTR_MAXREG_COUNT
	.align		4
        /*003c*/ 	.byte	0x03, 0x1b
        /*003e*/ 	.short	0x00ff


	//----- nvinfo : EIATTR_MERCURY_ISA_VERSION
	.align		4
        /*0040*/ 	.byte	0x03, 0x5f
        /*0042*/ 	.short	0x0101


	//----- nvinfo : EIATTR_VRC_CTA_INIT_COUNT
	.align		4
        /*0044*/ 	.byte	0x02, 0x4a
	.zero		1
	.zero		1


	//----- nvinfo : EIATTR_EXIT_INSTR_OFFSETS
	.align		4
        /*0048*/ 	.byte	0x04, 0x1c
        /*004a*/ 	.short	(.L_15 - .L_14)


	//   ....[0]....
.L_14:
        /*004c*/ 	.word	0x00000630


	//----- nvinfo : EIATTR_CBANK_PARAM_SIZE
	.align		4
.L_15:
        /*0050*/ 	.byte	0x03, 0x19
        /*0052*/ 	.short	0x0014


	//----- nvinfo : EIATTR_PARAM_CBANK
	.align		4
        /*0054*/ 	.byte	0x04, 0x0a
        /*0056*/ 	.short	(.L_17 - .L_16)
	.align		4
.L_16:
        /*0058*/ 	.word	index@(.nv.constant0._Z13max_per_blockPiS_i)
        /*005c*/ 	.short	0x0380
        /*005e*/ 	.short	0x0014


	//----- nvinfo : EIATTR_SW_WAR
	.align		4
.L_17:
        /*0060*/ 	.byte	0x04, 0x36
        /*0062*/ 	.short	(.L_19 - .L_18)
.L_18:
        /*0064*/ 	.word	0x00000008
.L_19:


//--------------------- .nv.callgraph             --------------------------
	.section	.nv.callgraph,"",@"SHT_CUDA_CALLGRAPH"
	.align	4
	.sectionentsize	8
	.align		4
        /*0000*/ 	.word	0x00000000
	.align		4
        /*0004*/ 	.word	0xffffffff
	.align		4
        /*0008*/ 	.word	0x00000000
	.align		4
        /*000c*/ 	.word	0xfffffffe
	.align		4
        /*0010*/ 	.word	0x00000000
	.align		4
        /*0014*/ 	.word	0xfffffffd
	.align		4
        /*0018*/ 	.word	0x00000000
	.align		4
        /*001c*/ 	.word	0xfffffffc


//--------------------- .text._Z13max_per_blockPiS_i --------------------------
	.section	.text._Z13max_per_blockPiS_i,"ax",@progbits
	.align	128
        .global         _Z13max_per_blockPiS_i
        .type           _Z13max_per_blockPiS_i,@function
        .size           _Z13max_per_blockPiS_i,(.L_x_7 - _Z13max_per_blockPiS_i)
        .other          _Z13max_per_blockPiS_i,@"STO_CUDA_ENTRY STV_DEFAULT"
_Z13max_per_blockPiS_i:
.text._Z13max_per_blockPiS_i:
[----:B------:R-:W-:Y:S01]  /*0000*/  LDC R1, c[0x0][0x37c] ;  /* 0x0000df00ff017b82 */ /* 0x000fe20000000800 */
[----:B------:R-:W0:Y:S07]  /*0010*/  S2R R4, SR_CTAID.X ;  /* 0x0000000000047919 */ /* 0x000e2e0000002500 */
[----:B------:R-:W1:Y:S01]  /*0020*/  LDC R2, c[0x0][0x390] ;  /* 0x0000e400ff027b82 */ /* 0x000e620000000800 */
[----:B------:R-:W0:Y:S01]  /*0030*/  LDCU UR6, c[0x0][0x360] ;  /* 0x00006c00ff0677ac */ /* 0x000e220008000800 */
[----:B------:R-:W-:Y:S01]  /*0040*/  IMAD.MOV.U32 R0, RZ, RZ, RZ ;  /* 0x000000ffff007224 */ /* 0x000fe200078e00ff */
[----:B------:R-:W2:Y:S01]  /*0050*/  LDCU.64 UR4, c[0x0][0x358] ;  /* 0x00006b00ff0477ac */ /* 0x000ea20008000a00 */
[----:B0-----:R-:W-:-:S05]  /*0060*/  IMAD R5, R4, UR6, RZ ;  /* 0x0000000604057c24 */ /* 0x001fca000f8e02ff */
[----:B-1----:R-:W-:-:S04]  /*0070*/  VIADDMNMX.U32 R2, R5, UR6, R2, PT ;  /* 0x0000000605027c46 */ /* 0x002fc8000b800002 */
[----:B------:R-:W-:-:S13]  /*0080*/  ISETP.GE.U32.AND P0, PT, R5, R2, PT ;  /* 0x000000020500720c */ /* 0x000fda0003f06070 */
[----:B--2---:R-:W-:Y:S05]  /*0090*/  @P0 BRA `(.L_x_0) ;  /* 0x0000000400580947 */ /* 0x004fea0003800000 */
[----:B------:R-:W-:Y:S02]  /*00a0*/  IMAD.IADD R8, R2, 0x1, -R5 ;  /* 0x0000000102087824 */ /* 0x000fe400078e0a05 */
[----:B------:R-:W-:Y:S02]  /*00b0*/  IMAD.IADD R2, R5, 0x1, -R2 ;  /* 0x0000000105027824 */ /* 0x000fe400078e0a02 */
[----:B------:R-:W-:Y:S01]  /*00c0*/  IMAD.MOV.U32 R0, RZ, RZ, RZ ;  /* 0x000000ffff007224 */ /* 0x000fe200078e00ff */
[----:B------:R-:W-:Y:S02]  /*00d0*/  LOP3.LUT R24, R8, 0xf, RZ, 0xc0, !PT ;  /* 0x0000000f08187812 */ /* 0x000fe400078ec0ff */
[----:B------:R-:W-:Y:S02]  /*00e0*/  ISETP.GT.U32.AND P1, PT, R2, -0x10, PT ;  /* 0xfffffff00200780c */ /* 0x000fe40003f24070 */
[----:B------:R-:W-:-:S11]  /*00f0*/  ISETP.NE.AND P0, PT, R24, RZ, PT ;  /* 0x000000ff1800720c */ /* 0x000fd60003f05270 */
[----:B------:R-:W-:Y:S05]  /*0100*/  @P1 BRA `(.L_x_1) ;  /* 0x00000000008c1947 */ /* 0x000fea0003800000 */
[----:B------:R-:W0:Y:S01]  /*0110*/  LDC.64 R2, c[0x0][0x380] ;  /* 0x0000e000ff027b82 */ /* 0x000e220000000a00 */
[----:B------:R-:W-:Y:S01]  /*0120*/  LOP3.LUT R13, R8, 0xfffffff0, RZ, 0xc0, !PT ;  /* 0xfffffff0080d7812 */ /* 0x000fe200078ec0ff */
[----:B------:R-:W-:-:S04]  /*0130*/  IMAD.MOV.U32 R0, RZ, RZ, RZ ;  /* 0x000000ffff007224 */ /* 0x000fc800078e00ff */
[----:B------:R-:W-:Y:S01]  /*0140*/  IMAD.MOV R13, RZ, RZ, -R13 ;  /* 0x000000ffff0d7224 */ /* 0x000fe200078e0a0d */
[----:B0-----:R-:W-:-:S05]  /*0150*/  IADD3 R2, P1, PT, R2, 0x20, RZ ;  /* 0x0000002002027810 */ /* 0x001fca0007f3e0ff */
[----:B------:R-:W-:-:S08]  /*0160*/  IMAD.X R3, RZ, RZ, R3, P1 ;  /* 0x000000ffff037224 */ /* 0x000fd000008e0603 */
.L_x_2:
[----:B------:R-:W-:-:S05]  /*0170*/  IMAD.WIDE R6, R5, 0x4, R2 ;  /* 0x0000000405067825 */ /* 0x000fca00078e0202 */
[----:B------:R-:W2:Y:S04]  /*0180*/  LDG.E R19, desc[UR4][R6.64+-0x20] ;  /* 0xffffe00406137981 */ /* 0x000ea8000c1e1900 */
[----:B------:R-:W2:Y:S04]  /*0190*/  LDG.E R18, desc[UR4][R6.64+-0x1c] ;  /* 0xffffe40406127981 */ /* 0x000ea8000c1e1900 */
[----:B------:R-:W3:Y:S04]  /*01a0*/  LDG.E R21, desc[UR4][R6.64+-0x18] ;  /* 0xffffe80406157981 */ /* 0x000ee8000c1e1900 */
[----:B------:R-:W3:Y:S04]  /*01b0*/  LDG.E R20, desc[UR4][R6.64+-0x14] ;  /* 0xffffec0406147981 */ /* 0x000ee8000c1e1900 */
[----:B------:R-:W4:Y:S04]  /*01c0*/  LDG.E R23, desc[UR4][R6.64+-0x10] ;  /* 0xfffff00406177981 */ /* 0x000f28000c1e1900 */
[----:B------:R-:W4:Y:S04]  /*01d0*/  LDG.E R22, desc[UR4][R6.64+-0xc] ;  /* 0xfffff40406167981 */ /* 0x000f28000c1e1900 */
[----:B------:R-:W5:Y:S04]  /*01e0*/  LDG.E R25, desc[UR4][R6.64+-0x8] ;  /* 0xfffff80406197981 */ /* 0x000f68000c1e1900 */
        /* <DEDUP_REMOVED lines=8> */
[----:B------:R-:W5:Y:S01]  /*0270*/  LDG.E R17, desc[UR4][R6.64+0x1c] ;  /* 0x00001c0406117981 */ /* 0x000f62000c1e1900 */
[----:B------:R-:W-:-:S02]  /*0280*/  VIADD R13, R13, 0x10 ;  /* 0x000000100d0d7836 */ /* 0x000fc40000000000 */
[----:B------:R-:W-:-:S03]  /*0290*/  VIADD R5, R5, 0x10 ;  /* 0x0000001005057836 */ /* 0x000fc60000000000 */
[----:B------:R-:W-:Y:S02]  /*02a0*/  ISETP.NE.AND P1, PT, R13, RZ, PT ;  /* 0x000000ff0d00720c */ /* 0x000fe40003f25270 */
[----:B--2---:R-:W-:-:S04]  /*02b0*/  VIMNMX3 R18, R0, R19, R18, !PT ;  /* 0x000000130012720f */ /* 0x004fc80007800112 */
[----:B---3--:R-:W-:-:S04]  /*02c0*/  VIMNMX3 R18, R18, R21, R20, !PT ;  /* 0x000000151212720f */ /* 0x008fc80007800114 */
[----:B----4-:R-:W-:-:S04]  /*02d0*/  VIMNMX3 R18, R18, R23, R22, !PT ;  /* 0x000000171212720f */ /* 0x010fc80007800116 */
[----:B-----5:R-:W-:-:S04]  /*02e0*/  VIMNMX3 R18, R18, R25, R26, !PT ;  /* 0x000000191212720f */ /* 0x020fc8000780011a */
[----:B------:R-:W-:-:S04]  /*02f0*/  VIMNMX3 R15, R18, R15, R16, !PT ;  /* 0x0000000f120f720f */ /* 0x000fc80007800110 */
[----:B------:R-:W-:-:S04]  /*0300*/  VIMNMX3 R9, R15, R14, R9, !PT ;  /* 0x0000000e0f09720f */ /* 0x000fc80007800109 */
[----:B------:R-:W-:-:S04]  /*0310*/  VIMNMX3 R9, R9, R12, R11, !PT ;  /* 0x0000000c0909720f */ /* 0x000fc8000780010b */
[----:B------:R-:W-:Y:S01]  /*0320*/  VIMNMX3 R0, R9, R10, R17, !PT ;  /* 0x0000000a0900720f */ /* 0x000fe20007800111 */
[----:B------:R-:W-:Y:S06]  /*0330*/  @P1 BRA `(.L_x_2) ;  /* 0xfffffffc008c1947 */ /* 0x000fec000383ffff */
.L_x_1:
[----:B------:R-:W-:Y:S05]  /*0340*/  @!P0 BRA `(.L_x_0) ;  /* 0x0000000000ac8947 */ /* 0x000fea0003800000 */
[----:B------:R-:W-:Y:S02]  /*0350*/  ISETP.GE.U32.AND P0, PT, R24, 0x8, PT ;  /* 0x000000081800780c */ /* 0x000fe40003f06070 */
[----:B------:R-:W-:-:S04]  /*0360*/  LOP3.LUT R15, R8, 0x7, RZ, 0xc0, !PT ;  /* 0x00000007080f7812 */ /* 0x000fc800078ec0ff */
[----:B------:R-:W-:-:S07]  /*0370*/  ISETP.NE.AND P1, PT, R15, RZ, PT ;  /* 0x000000ff0f00720c */ /* 0x000fce0003f25270 */
[----:B------:R-:W-:Y:S06]  /*0380*/  @!P0 BRA `(.L_x_3) ;  /* 0x00000000003c8947 */ /* 0x000fec0003800000 */
[----:B------:R-:W0:Y:S02]  /*0390*/  LDC.64 R2, c[0x0][0x380] ;  /* 0x0000e000ff027b82 */ /* 0x000e240000000a00 */
[----:B0-----:R-:W-:-:S05]  /*03a0*/  IMAD.WIDE R2, R5, 0x4, R2 ;  /* 0x0000000405027825 */ /* 0x001fca00078e0202 */
[----:B------:R-:W2:Y:S04]  /*03b0*/  LDG.E R7, desc[UR4][R2.64] ;  /* 0x0000000402077981 */ /* 0x000ea8000c1e1900 */
[----:B------:R-:W2:Y:S04]  /*03c0*/  LDG.E R6, desc[UR4][R2.64+0x4] ;  /* 0x0000040402067981 */ /* 0x000ea8000c1e1900 */
[----:B------:R-:W3:Y:S04]  /*03d0*/  LDG.E R9, desc[UR4][R2.64+0x8] ;  /* 0x0000080402097981 */ /* 0x000ee8000c1e1900 */
[----:B------:R-:W3:Y:S04]  /*03e0*/  LDG.E R10, desc[UR4][R2.64+0xc] ;  /* 0x00000c04020a7981 */ /* 0x000ee8000c1e1900 */
[----:B------:R-:W4:Y:S04]  /*03f0*/  LDG.E R11, desc[UR4][R2.64+0x10] ;  /* 0x00001004020b7981 */ /* 0x000f28000c1e1900 */
[----:B------:R-:W4:Y:S04]  /*0400*/  LDG.E R12, desc[UR4][R2.64+0x14] ;  /* 0x00001404020c7981 */ /* 0x000f28000c1e1900 */
[----:B------:R-:W5:Y:S04]  /*0410*/  LDG.E R13, desc[UR4][R2.64+0x18] ;  /* 0x00001804020d7981 */ /* 0x000f68000c1e1900 */
[----:B------:R-:W5:Y:S01]  /*0420*/  LDG.E R14, desc[UR4][R2.64+0x1c] ;  /* 0x00001c04020e7981 */ /* 0x000f62000c1e1900 */
[----:B------:R-:W-:Y:S01]  /*0430*/  VIADD R5, R5, 0x8 ;  /* 0x0000000805057836 */ /* 0x000fe20000000000 */
[----:B--2---:R-:W-:-:S04]  /*0440*/  VIMNMX3 R6, R0, R7, R6, !PT ;  /* 0x000000070006720f */ /* 0x004fc80007800106 */
[----:B---3--:R-:W-:-:S04]  /*0450*/  VIMNMX3 R6, R6, R9, R10, !PT ;  /* 0x000000090606720f */ /* 0x008fc8000780010a */
[----:B----4-:R-:W-:-:S04]  /*0460*/  VIMNMX3 R6, R6, R11, R12, !PT ;  /* 0x0000000b0606720f */ /* 0x010fc8000780010c */
[----:B-----5:R-:W-:-:S07]  /*0470*/  VIMNMX3 R0, R6, R13, R14, !PT ;  /* 0x0000000d0600720f */ /* 0x020fce000780010e */
.L_x_3:
        /* <DEDUP_REMOVED lines=10> */
[----:B------:R-:W3:Y:S01]  /*0520*/  LDG.E R10, desc[UR4][R2.64+0xc] ;  /* 0x00000c04020a7981 */ /* 0x000ee2000c1e1900 */
[----:B------:R-:W-:Y:S01]  /*0530*/  VIADD R5, R5, 0x4 ;  /* 0x0000000405057836 */ /* 0x000fe20000000000 */
[----:B--2---:R-:W-:-:S04]  /*0540*/  VIMNMX3 R0, R0, R7, R6, !PT ;  /* 0x000000070000720f */ /* 0x004fc80007800106 */
[----:B---3--:R-:W-:-:S07]  /*0550*/  VIMNMX3 R0, R0, R9, R10, !PT ;  /* 0x000000090000720f */ /* 0x008fce000780010a */
.L_x_4:
[----:B------:R-:W-:Y:S05]  /*0560*/  @!P1 BRA `(.L_x_0) ;  /* 0x0000000000249947 */ /* 0x000fea0003800000 */
[----:B------:R-:W0:Y:S01]  /*0570*/  LDC.64 R6, c[0x0][0x380] ;  /* 0x0000e000ff067b82 */ /* 0x000e220000000a00 */
[----:B------:R-:W-:-:S07]  /*0580*/  IMAD.MOV R8, RZ, RZ, -R8 ;  /* 0x000000ffff087224 */ /* 0x000fce00078e0a08 */
.L_x_5:
[----:B0-----:R-:W-:-:S06]  /*0590*/  IMAD.WIDE R2, R5, 0x4, R6 ;  /* 0x0000000405027825 */ /* 0x001fcc00078e0206 */
[----:B------:R-:W2:Y:S01]  /*05a0*/  LDG.E R3, desc[UR4][R2.64] ;  /* 0x0000000402037981 */ /* 0x000ea2000c1e1900 */
[----:B------:R-:W-:Y:S02]  /*05b0*/  VIADD R8, R8, 0x1 ;  /* 0x0000000108087836 */ /* 0x000fe40000000000 */
[----:B------:R-:W-:-:S03]  /*05c0*/  VIADD R5, R5, 0x1 ;  /* 0x0000000105057836 */ /* 0x000fc60000000000 */
[----:B------:R-:W-:Y:S02]  /*05d0*/  ISETP.NE.AND P0, PT, R8, RZ, PT ;  /* 0x000000ff0800720c */ /* 0x000fe40003f05270 */
[----:B--2---:R-:W-:-:S11]  /*05e0*/  VIMNMX R0, PT, PT, R3, R0, !PT ;  /* 0x0000000003007248 */ /* 0x004fd60007fe0100 */
[----:B------:R-:W-:Y:S05]  /*05f0*/  @P0 BRA `(.L_x_5) ;  /* 0xfffffffc00e40947 */ /* 0x000fea000383ffff */
.L_x_0:
[----:B------:R-:W0:Y:S02]  /*0600*/  LDC.64 R2, c[0x0][0x388] ;  /* 0x0000e200ff027b82 */ /* 0x000e240000000a00 */
[----:B0-----:R-:W-:-:S05]  /*0610*/  IMAD.WIDE.U32 R4, R4, 0x4, R2 ;  /* 0x0000000404047825 */ /* 0x001fca00078e0002 */
[----:B------:R-:W-:Y:S01]  /*0620*/  STG.E desc[UR4][R4.64], R0 ;  /* 0x0000000004007986 */ /* 0x000fe2000c101904 */
[----:B------:R-:W-:Y:S05]  /*0630*/  EXIT ;  /* 0x000000000000794d */ /* 0x000fea0003800000 */
.L_x_6:
[----:B------:R-:W-:-:S00]  /*0640*/  BRA `(.L_x_6) ;  /* 0xfffffffc00fc7947 */ /* 0x000fc0000383ffff */
[----:B------:R-:W-:-:S00]  /*0650*/  NOP ;  /* 0x0000000000007918 */ /* 0x000fc00000000000 */
        /* <DEDUP_REMOVED lines=10> */
.L_x_7:


//--------------------- .nv.shared.reserved.0     --------------------------
	.section	.nv.shared.reserved.0,"aw",@nobits
	.weak		__nv_reservedSMEM_offset_0_alias
	.size		__nv_reservedSMEM_offset_0_alias, 0, 64
	.other		__nv_reservedSMEM_offset_0_alias,@"STO_CUDA_RESERVED_SHARED STV_DEFAULT"
__nv_reservedSMEM_offset_0_alias:
	.zero		0
	.zero		64


//--------------------- .nv.constant0._Z13max_per_blockPiS_i --------------------------
	.section	.nv.constant0._Z13max_per_blockPiS_i,"a",@progbits
	.sectionflags	@""
	.align	4
.nv.constant0._Z13max_per_blockPiS_i:
	.zero		916


//--------------------- SYMBOLS --------------------------

	.type		.nv.reservedSmem.offset0,@object
	.size		.nv.reservedSmem.offset0,0x4
